	.headerflags	@"EF_CUDA_TEXMODE_UNIFIED EF_CUDA_64BIT_ADDRESS EF_CUDA_ACCELERATORS EF_CUDA_SM90 EF_CUDA_VIRTUAL_SM(EF_CUDA_SM90)"
	.elftype	@"ET_EXEC"


//--------------------- .nv.info                  --------------------------
	.section	.nv.info,"",@"SHT_CUDA_INFO"
	.align	4


	//----- nvinfo : EIATTR_REGCOUNT
	.align		4
        /*0000*/ 	.byte	0x04, 0x2f
        /*0002*/ 	.short	(.L_3 - .L_2)
	.align		4
.L_2:
        /*0004*/ 	.word	index@(triton_poi_fused__native_batch_norm_legit_no_training_leaky_relu_15)
        /*0008*/ 	.word	0x00000010


	//----- nvinfo : EIATTR_MIN_STACK_SIZE
	.align		4
.L_3:
        /*000c*/ 	.byte	0x04, 0x12
        /*000e*/ 	.short	(.L_5 - .L_4)
	.align		4
.L_4:
        /*0010*/ 	.word	index@(triton_poi_fused__native_batch_norm_legit_no_training_leaky_relu_15)
        /*0014*/ 	.word	0x00000000


	//----- nvinfo : EIATTR_FRAME_SIZE
	.align		4
.L_5:
        /*0018*/ 	.byte	0x04, 0x11
        /*001a*/ 	.short	(.L_7 - .L_6)
	.align		4
.L_6:
        /*001c*/ 	.word	index@(triton_poi_fused__native_batch_norm_legit_no_training_leaky_relu_15)
        /*0020*/ 	.word	0x00000000


	//----- nvinfo : EIATTR_MIN_STACK_SIZE
	.align		4
.L_7:
        /*0024*/ 	.byte	0x04, 0x12
        /*0026*/ 	.short	(.L_9 - .L_8)
	.align		4
.L_8:
        /*0028*/ 	.word	index@(triton_poi_fused__native_batch_norm_legit_no_training_leaky_relu_15)
        /*002c*/ 	.word	0x00000000
.L_9:


//--------------------- .nv.info.triton_poi_fused__native_batch_norm_legit_no_training_leaky_relu_15 --------------------------
	.section	.nv.info.triton_poi_fused__native_batch_norm_legit_no_training_leaky_relu_15,"",@"SHT_CUDA_INFO"
	.sectionflags	@""
	.align	4


	//----- nvinfo : EIATTR_CUDA_API_VERSION
	.align		4
        /*0000*/ 	.byte	0x04, 0x37
        /*0002*/ 	.short	(.L_11 - .L_10)
.L_10:
        /*0004*/ 	.word	0x0000007c


	//----- nvinfo : EIATTR_KPARAM_INFO
	.align		4
.L_11:
        /*0008*/ 	.byte	0x04, 0x17
        /*000a*/ 	.short	(.L_13 - .L_12)
.L_12:
        /*000c*/ 	.word	0x00000000
        /*0010*/ 	.short	0x0006
        /*0012*/ 	.short	0x0030
        /*0014*/ 	.byte	0x00, 0xf0, 0x11, 0x00


	//----- nvinfo : EIATTR_KPARAM_INFO
	.align		4
.L_13:
        /*0018*/ 	.byte	0x04, 0x17
        /*001a*/ 	.short	(.L_15 - .L_14)
.L_14:
        /*001c*/ 	.word	0x00000000
        /*0020*/ 	.short	0x0005
        /*0022*/ 	.short	0x0028
        /*0024*/ 	.byte	0x00, 0xf4, 0x21, 0x00


	//----- nvinfo : EIATTR_KPARAM_INFO
	.align		4
.L_15:
        /*0028*/ 	.byte	0x04, 0x17
        /*002a*/ 	.short	(.L_17 - .L_16)
.L_16:
        /*002c*/ 	.word	0x00000000
        /*0030*/ 	.short	0x0004
        /*0032*/ 	.short	0x0020
        /*0034*/ 	.byte	0x00, 0xf4, 0x21, 0x00


	//----- nvinfo : EIATTR_KPARAM_INFO
	.align		4
.L_17:
        /*0038*/ 	.byte	0x04, 0x17
        /*003a*/ 	.short	(.L_19 - .L_18)
.L_18:
        /*003c*/ 	.word	0x00000000
        /*0040*/ 	.short	0x0003
        /*0042*/ 	.short	0x0018
        /*0044*/ 	.byte	0x00, 0xf4, 0x21, 0x00


	//----- nvinfo : EIATTR_KPARAM_INFO
	.align		4
.L_19:
        /*0048*/ 	.byte	0x04, 0x17
        /*004a*/ 	.short	(.L_21 - .L_20)
.L_20:
        /*004c*/ 	.word	0x00000000
        /*0050*/ 	.short	0x0002
        /*0052*/ 	.short	0x0010
        /*0054*/ 	.byte	0x00, 0xf4, 0x21, 0x00


	//----- nvinfo : EIATTR_KPARAM_INFO
	.align		4
.L_21:
        /*0058*/ 	.byte	0x04, 0x17
        /*005a*/ 	.short	(.L_23 - .L_22)
.L_22:
        /*005c*/ 	.word	0x00000000
        /*0060*/ 	.short	0x0001
        /*0062*/ 	.short	0x0008
        /*0064*/ 	.byte	0x00, 0xf4, 0x21, 0x00


	//----- nvinfo : EIATTR_KPARAM_INFO
	.align		4
.L_23:
        /*0068*/ 	.byte	0x04, 0x17
        /*006a*/ 	.short	(.L_25 - .L_24)
.L_24:
        /*006c*/ 	.word	0x00000000
        /*0070*/ 	.short	0x0000
        /*0072*/ 	.short	0x0000
        /*0074*/ 	.byte	0x00, 0xf4, 0x21, 0x00


	//----- nvinfo : EIATTR_SPARSE_MMA_MASK
	.align		4
.L_25:
        /*0078*/ 	.byte	0x03, 0x50
        /*007a*/ 	.short	0x0000


	//----- nvinfo : EIATTR_MAXREG_COUNT
	.align		4
        /*007c*/ 	.byte	0x03, 0x1b
        /*007e*/ 	.short	0x00ff


	//----- nvinfo : EIATTR_EXIT_INSTR_OFFSETS
	.align		4
        /*0080*/ 	.byte	0x04, 0x1c
        /*0082*/ 	.short	(.L_27 - .L_26)


	//   ....[0]....
.L_26:
        /*0084*/ 	.word	0x000003d0


	//----- nvinfo : EIATTR_REQNTID
	.align		4
.L_27:
        /*0088*/ 	.byte	0x04, 0x10
        /*008a*/ 	.short	(.L_29 - .L_28)
.L_28:
        /*008c*/ 	.word	0x00000080
        /*0090*/ 	.word	0x00000001
        /*0094*/ 	.word	0x00000001


	//----- nvinfo : EIATTR_CBANK_PARAM_SIZE
	.align		4
.L_29:
        /*0098*/ 	.byte	0x03, 0x19
        /*009a*/ 	.short	0x0034


	//----- nvinfo : EIATTR_PARAM_CBANK
	.align		4
        /*009c*/ 	.byte	0x04, 0x0a
        /*009e*/ 	.short	(.L_31 - .L_30)
	.align		4
.L_30:
        /*00a0*/ 	.word	index@(.nv.constant0.triton_poi_fused__native_batch_norm_legit_no_training_leaky_relu_15)
        /*00a4*/ 	.short	0x0210
        /*00a6*/ 	.short	0x0034


	//----- nvinfo : EIATTR_SW_WAR
	.align		4
.L_31:
        /*00a8*/ 	.byte	0x04, 0x36
        /*00aa*/ 	.short	(.L_33 - .L_32)
.L_32:
        /*00ac*/ 	.word	0x00000008
.L_33:


//--------------------- .nv.callgraph             --------------------------
	.section	.nv.callgraph,"",@"SHT_CUDA_CALLGRAPH"
	.align	4
	.sectionentsize	8
	.align		4
        /*0000*/ 	.word	0x00000000
	.align		4
        /*0004*/ 	.word	0xffffffff
	.align		4
        /*0008*/ 	.word	0x00000000
	.align		4
        /*000c*/ 	.word	0xfffffffe
	.align		4
        /*0010*/ 	.word	0x00000000
	.align		4
        /*0014*/ 	.word	0xfffffffd
	.align		4
        /*0018*/ 	.word	0x00000000
	.align		4
        /*001c*/ 	.word	0xfffffffc


//--------------------- .nv.constant4             --------------------------
	.section	.nv.constant4,"a",@progbits
	.align	8
	.align		8
.nv.constant4:
        /*0000*/ 	.dword	_$_str
	.align		8
        /*0008*/ 	.dword	_$_str_$_2


//--------------------- .text.triton_poi_fused__native_batch_norm_legit_no_training_leaky_relu_15 --------------------------
	.section	.text.triton_poi_fused__native_batch_norm_legit_no_training_leaky_relu_15,"ax",@progbits
	.align	128
        .global         triton_poi_fused__native_batch_norm_legit_no_training_leaky_relu_15
        .type           triton_poi_fused__native_batch_norm_legit_no_training_leaky_relu_15,@function
        .size           triton_poi_fused__native_batch_norm_legit_no_training_leaky_relu_15,(.L_x_1 - triton_poi_fused__native_batch_norm_legit_no_training_leaky_relu_15)
        .other          triton_poi_fused__native_batch_norm_legit_no_training_leaky_relu_15,@"STO_CUDA_ENTRY STV_DEFAULT"
triton_poi_fused__native_batch_norm_legit_no_training_leaky_relu_15:
.text.triton_poi_fused__native_batch_norm_legit_no_training_leaky_relu_15:
[----:B------:R-:W-:Y:S01]  /*0000*/  LDC R1, c[0x0][0x28] ;  /* 0x00000a00ff017b82 */ /* 0x000fe20000000800 */
[----:B------:R-:W1:Y:S07]  /*0010*/  S2R R0, SR_TID.X ;  /* 0x0000000000007919 */ /* 0x000e6e0000002100 */
[----:B------:R-:W2:Y:S01]  /*0020*/  LDC.64 R2, c[0x0][0x228] ;  /* 0x00008a00ff027b82 */ /* 0x000ea20000000a00 */
[----:B------:R-:W-:Y:S01]  /*0030*/  ULDC.64 UR4, c[0x0][0x208] ;  /* 0x0000820000047ab9 */ /* 0x000fe20000000a00 */
[----:B------:R-:W3:Y:S06]  /*0040*/  S2R R7, SR_CTAID.X ;  /* 0x0000000000077919 */ /* 0x000eec0000002500 */
[----:B------:R-:W4:Y:S08]  /*0050*/  LDC.64 R8, c[0x0][0x230] ;  /* 0x00008c00ff087b82 */ /* 0x000f300000000a00 */
[----:B------:R-:W5:Y:S01]  /*0060*/  LDC.64 R10, c[0x0][0x238] ;  /* 0x00008e00ff0a7b82 */ /* 0x000f620000000a00 */
[----:B-1----:R-:W-:-:S02]  /*0070*/  SHF.L.U32 R0, R0, 0x1, RZ ;  /* 0x0000000100007819 */ /* 0x002fc400000006ff */
[----:B---3--:R-:W-:Y:S02]  /*0080*/  SHF.R.S32.HI R5, RZ, 0x17, R7 ;  /* 0x00000017ff057819 */ /* 0x008fe40000011407 */
[----:B------:R-:W-:Y:S02]  /*0090*/  LOP3.LUT R0, R0, 0xfe, RZ, 0xc0, !PT ;  /* 0x000000fe00007812 */ /* 0x000fe400078ec0ff */
[----:B------:R-:W-:Y:S02]  /*00a0*/  SGXT R5, R5, 0x1 ;  /* 0x000000010505781a */ /* 0x000fe40000000200 */
[----:B------:R-:W-:Y:S02]  /*00b0*/  LEA R0, R7, R0, 0x8 ;  /* 0x0000000007007211 */ /* 0x000fe400078e40ff */
[----:B------:R-:W1:Y:S02]  /*00c0*/  LDC.64 R6, c[0x0][0x220] ;  /* 0x00008800ff067b82 */ /* 0x000e640000000a00 */
[----:B------:R-:W-:-:S04]  /*00d0*/  LEA.HI R5, R5, R0, RZ, 0x7 ;  /* 0x0000000005057211 */ /* 0x000fc800078f38ff */
[----:B------:R-:W-:-:S04]  /*00e0*/  LOP3.LUT R5, R5, 0xffffff80, RZ, 0xc0, !PT ;  /* 0xffffff8005057812 */ /* 0x000fc800078ec0ff */
[----:B------:R-:W-:Y:S02]  /*00f0*/  IADD3 R13, R0, -R5, RZ ;  /* 0x80000005000d7210 */ /* 0x000fe40007ffe0ff */
[----:B------:R-:W3:Y:S03]  /*0100*/  LDC.64 R4, c[0x0][0x218] ;  /* 0x00008600ff047b82 */ /* 0x000ee60000000a00 */
[----:B--2---:R-:W-:-:S06]  /*0110*/  IMAD.WIDE R2, R13, 0x4, R2 ;  /* 0x000000040d027825 */ /* 0x004fcc00078e0202 */
[----:B------:R-:W2:Y:S01]  /*0120*/  LDG.E.EL.64 R2, desc[UR4][R2.64] ;  /* 0x0000000402027981 */ /* 0x000ea2000c2e1b00 */
[----:B-1----:R-:W-:-:S06]  /*0130*/  IMAD.WIDE R6, R13, 0x4, R6 ;  /* 0x000000040d067825 */ /* 0x002fcc00078e0206 */
[----:B------:R-:W2:Y:S01]  /*0140*/  LDG.E.EL.64 R6, desc[UR4][R6.64] ;  /* 0x0000000406067981 */ /* 0x000ea2000c2e1b00 */
[----:B---3--:R-:W-:-:S06]  /*0150*/  IMAD.WIDE R4, R0, 0x4, R4 ;  /* 0x0000000400047825 */ /* 0x008fcc00078e0204 */
[----:B------:R-:W3:Y:S01]  /*0160*/  LDG.E.64 R4, desc[UR4][R4.64] ;  /* 0x0000000404047981 */ /* 0x000ee2000c1e1b00 */
[----:B----4-:R-:W-:-:S04]  /*0170*/  IMAD.WIDE R8, R13, 0x4, R8 ;  /* 0x000000040d087825 */ /* 0x010fc800078e0208 */
[----:B-----5:R-:W-:Y:S02]  /*0180*/  IMAD.WIDE R10, R13, 0x4, R10 ;  /* 0x000000040d0a7825 */ /* 0x020fe400078e020a */
[----:B------:R-:W4:Y:S04]  /*0190*/  LDG.E.EL.64 R8, desc[UR4][R8.64] ;  /* 0x0000000408087981 */ /* 0x000f28000c2e1b00 */
[----:B------:R-:W4:Y:S01]  /*01a0*/  LDG.E.EL.64 R10, desc[UR4][R10.64] ;  /* 0x000000040a0a7981 */ /* 0x000f22000c2e1b00 */
[----:B--2---:R-:W-:Y:S01]  /*01b0*/  FADD R2, R2, 9.9999997473787516356e-06 ;  /* 0x3727c5ac02027421 */ /* 0x004fe20000000000 */
[----:B------:R-:W-:-:S03]  /*01c0*/  FADD R3, R3, 9.9999997473787516356e-06 ;  /* 0x3727c5ac03037421 */ /* 0x000fc60000000000 */
[----:B------:R-:W1:Y:S08]  /*01d0*/  MUFU.SQRT R12, R2 ;  /* 0x00000002000c7308 */ /* 0x000e700000002000 */
[----:B------:R-:W2:Y:S01]  /*01e0*/  MUFU.SQRT R13, R3 ;  /* 0x00000003000d7308 */ /* 0x000ea20000002000 */
[C---:B-1----:R-:W-:Y:S02]  /*01f0*/  FSETP.GT.AND P0, PT, R12.reuse, 8.50705917302346158658e+37, PT ;  /* 0x7e8000000c00780b */ /* 0x042fe40003f04000 */
[----:B------:R-:W-:-:S02]  /*0200*/  FSETP.GEU.AND P2, PT, R12, 1.175494350822287508e-38, PT ;  /* 0x008000000c00780b */ /* 0x000fc40003f4e000 */
[C---:B--2---:R-:W-:Y:S02]  /*0210*/  FSETP.GT.AND P1, PT, R13.reuse, 8.50705917302346158658e+37, PT ;  /* 0x7e8000000d00780b */ /* 0x044fe40003f24000 */
[----:B------:R-:W-:-:S07]  /*0220*/  FSETP.GEU.AND P3, PT, R13, 1.175494350822287508e-38, PT ;  /* 0x008000000d00780b */ /* 0x000fce0003f6e000 */
[----:B------:R-:W-:Y:S01]  /*0230*/  @P0 FMUL R12, R12, 0.25 ;  /* 0x3e8000000c0c0820 */ /* 0x000fe20000400000 */
[----:B------:R-:W-:-:S03]  /*0240*/  HFMA2.MMA R2, -RZ, RZ, 1.625, 0 ;  /* 0x3e800000ff027435 */ /* 0x000fc600000001ff */
[----:B------:R-:W-:Y:S01]  /*0250*/  @!P2 FMUL R12, R12, 16777216 ;  /* 0x4b8000000c0ca820 */ /* 0x000fe20000400000 */
[----:B------:R-:W-:-:S04]  /*0260*/  @P1 FMUL R13, R13, 0.25 ;  /* 0x3e8000000d0d1820 */ /* 0x000fc80000400000 */
[----:B------:R-:W-:Y:S01]  /*0270*/  @!P3 FMUL R13, R13, 16777216 ;  /* 0x4b8000000d0db820 */ /* 0x000fe20000400000 */
[----:B------:R-:W1:Y:S01]  /*0280*/  MUFU.RCP R12, R12 ;  /* 0x0000000c000c7308 */ /* 0x000e620000001000 */
[----:B------:R-:W-:-:S07]  /*0290*/  FSEL R3, R2, 1, P0 ;  /* 0x3f80000002037808 */ /* 0x000fce0000000000 */
[----:B------:R-:W2:Y:S01]  /*02a0*/  MUFU.RCP R13, R13 ;  /* 0x0000000d000d7308 */ /* 0x000ea20000001000 */
[----:B------:R-:W-:Y:S01]  /*02b0*/  FSEL R2, R2, 1, P1 ;  /* 0x3f80000002027808 */ /* 0x000fe20000800000 */
[----:B------:R-:W-:Y:S01]  /*02c0*/  @!P2 FMUL R3, R3, 16777216 ;  /* 0x4b8000000303a820 */ /* 0x000fe20000400000 */
[----:B---3--:R-:W-:-:S03]  /*02d0*/  FADD R5, R5, -R7 ;  /* 0x8000000705057221 */ /* 0x008fc60000000000 */
[----:B------:R-:W-:Y:S01]  /*02e0*/  @!P3 FMUL R2, R2, 16777216 ;  /* 0x4b8000000202b820 */ /* 0x000fe20000400000 */
[----:B------:R-:W-:Y:S01]  /*02f0*/  FADD R4, R4, -R6 ;  /* 0x8000000604047221 */ /* 0x000fe20000000000 */
[----:B-1----:R-:W-:Y:S02]  /*0300*/  FMUL R7, R12, R3 ;  /* 0x000000030c077220 */ /* 0x002fe40000400000 */
[----:B--2---:R-:W-:Y:S02]  /*0310*/  FMUL R6, R13, R2 ;  /* 0x000000020d067220 */ /* 0x004fe40000400000 */
[----:B------:R-:W1:Y:S01]  /*0320*/  LDC.64 R2, c[0x0][0x210] ;  /* 0x00008400ff027b82 */ /* 0x000e620000000a00 */
[----:B------:R-:W-:Y:S01]  /*0330*/  FMUL R7, R4, R7 ;  /* 0x0000000704077220 */ /* 0x000fe20000400000 */
[----:B------:R-:W-:-:S03]  /*0340*/  FMUL R6, R5, R6 ;  /* 0x0000000605067220 */ /* 0x000fc60000400000 */
[----:B----4-:R-:W-:Y:S01]  /*0350*/  FFMA R8, R8, R7, R10 ;  /* 0x0000000708087223 */ /* 0x010fe2000000000a */
[----:B------:R-:W-:-:S04]  /*0360*/  FFMA R9, R9, R6, R11 ;  /* 0x0000000609097223 */ /* 0x000fc8000000000b */
[----:B------:R-:W-:Y:S02]  /*0370*/  FSETP.GT.AND P0, PT, R8, RZ, PT ;  /* 0x000000ff0800720b */ /* 0x000fe40003f04000 */
[----:B------:R-:W-:-:S11]  /*0380*/  FSETP.GT.AND P1, PT, R9, RZ, PT ;  /* 0x000000ff0900720b */ /* 0x000fd60003f24000 */
[----:B------:R-:W-:Y:S01]  /*0390*/  @!P0 FMUL R8, R8, 0.10000000149011611938 ;  /* 0x3dcccccd08088820 */ /* 0x000fe20000400000 */
[----:B-1----:R-:W-:-:S04]  /*03a0*/  IMAD.WIDE R2, R0, 0x4, R2 ;  /* 0x0000000400027825 */ /* 0x002fc800078e0202 */
[----:B------:R-:W-:-:S05]  /*03b0*/  @!P1 FMUL R9, R9, 0.10000000149011611938 ;  /* 0x3dcccccd09099820 */ /* 0x000fca0000400000 */
[----:B------:R-:W-:Y:S01]  /*03c0*/  STG.E.64 desc[UR4][R2.64], R8 ;  /* 0x0000000802007986 */ /* 0x000fe2000c101b04 */
[----:B------:R-:W-:Y:S05]  /*03d0*/  EXIT ;  /* 0x000000000000794d */ /* 0x000fea0003800000 */
.L_x_0:
[----:B------:R-:W-:-:S00]  /*03e0*/  BRA `(.L_x_0) ;  /* 0xfffffffc00fc7947 */ /* 0x000fc0000383ffff */
[----:B------:R-:W-:-:S00]  /*03f0*/  NOP ;  /* 0x0000000000007918 */ /* 0x000fc00000000000 */
        /* <DEDUP_REMOVED lines=8> */
.L_x_1:


//--------------------- .nv.global.init           --------------------------
	.section	.nv.global.init,"aw",@progbits
.nv.global.init:
	.type		_$_str,@object
	.size		_$_str,(_$_str_$_2 - _$_str)
_$_str:
        /*0000*/ 	.byte	0x5f, 0x5f, 0x43, 0x55, 0x44, 0x41, 0x5f, 0x46, 0x54, 0x5a, 0x00
	.type		_$_str_$_2,@object
	.size		_$_str_$_2,(.L_1 - _$_str_$_2)
_$_str_$_2:
        /*000b*/ 	.byte	0x5f, 0x5f, 0x43, 0x55, 0x44, 0x41, 0x5f, 0x50, 0x52, 0x45, 0x43, 0x5f, 0x53, 0x51, 0x52, 0x54
        /*001b*/ 	.byte	0x00
.L_1:


//--------------------- .nv.constant0.triton_poi_fused__native_batch_norm_legit_no_training_leaky_relu_15 --------------------------
	.section	.nv.constant0.triton_poi_fused__native_batch_norm_legit_no_training_leaky_relu_15,"a",@progbits
	.sectionflags	@""
	.align	4
.nv.constant0.triton_poi_fused__native_batch_norm_legit_no_training_leaky_relu_15:
	.zero		580
